//
// Generated by NVIDIA NVVM Compiler
//
// Compiler Build ID: CL-36424714
// Cuda compilation tools, release 13.0, V13.0.88
// Based on NVVM 20.0.0
//

.version 9.0
.target sm_100
.address_size 64

	// .globl	_Z18custom_kernel_bf16PKfS0_Pfii

.visible .entry _Z18custom_kernel_bf16PKfS0_Pfii(
	.param .u64 .ptr .align 1 _Z18custom_kernel_bf16PKfS0_Pfii_param_0,
	.param .u64 .ptr .align 1 _Z18custom_kernel_bf16PKfS0_Pfii_param_1,
	.param .u64 .ptr .align 1 _Z18custom_kernel_bf16PKfS0_Pfii_param_2,
	.param .u32 _Z18custom_kernel_bf16PKfS0_Pfii_param_3,
	.param .u32 _Z18custom_kernel_bf16PKfS0_Pfii_param_4
)
{
	.reg .pred 	%p<4>;
	.reg .b16 	%rs<7>;
	.reg .b32 	%r<12>;
	.reg .b32 	%f<4>;
	.reg .b64 	%rd<11>;

	ld.param.u64 	%rd1, [_Z18custom_kernel_bf16PKfS0_Pfii_param_0];
	ld.param.u64 	%rd2, [_Z18custom_kernel_bf16PKfS0_Pfii_param_1];
	ld.param.u64 	%rd3, [_Z18custom_kernel_bf16PKfS0_Pfii_param_2];
	ld.param.u32 	%r4, [_Z18custom_kernel_bf16PKfS0_Pfii_param_3];
	ld.param.u32 	%r3, [_Z18custom_kernel_bf16PKfS0_Pfii_param_4];
	mov.u32 	%r5, %ctaid.y;
	mov.u32 	%r6, %ntid.y;
	mov.u32 	%r7, %tid.y;
	mad.lo.s32 	%r1, %r5, %r6, %r7;
	mov.u32 	%r8, %ctaid.x;
	mov.u32 	%r9, %ntid.x;
	mov.u32 	%r10, %tid.x;
	mad.lo.s32 	%r2, %r8, %r9, %r10;
	setp.ge.s32 	%p1, %r1, %r4;
	setp.ge.s32 	%p2, %r2, %r3;
	or.pred  	%p3, %p1, %p2;
	@%p3 bra 	$L__BB0_2;
	cvta.to.global.u64 	%rd4, %rd1;
	cvta.to.global.u64 	%rd5, %rd2;
	cvta.to.global.u64 	%rd6, %rd3;
	mad.lo.s32 	%r11, %r3, %r1, %r2;
	mul.wide.s32 	%rd7, %r11, 4;
	add.s64 	%rd8, %rd4, %rd7;
	ld.global.f32 	%f1, [%rd8];
	// begin inline asm
	{  cvt.rn.bf16.f32 %rs1, %f1;}

	// end inline asm
	add.s64 	%rd9, %rd5, %rd7;
	ld.global.f32 	%f2, [%rd9];
	// begin inline asm
	{  cvt.rn.bf16.f32 %rs2, %f2;}

	// end inline asm
	// begin inline asm
	{ mul.bf16 %rs3,%rs1,%rs2; }

	// end inline asm
	// begin inline asm
	{ cvt.f32.bf16 %f3, %rs3;}

	// end inline asm
	add.s64 	%rd10, %rd6, %rd7;
	st.global.f32 	[%rd10], %f3;
$L__BB0_2:
	ret;

}


// ===== COMPILED SASS (sm_100) =====

	.target	sm_100

	.elftype	@"ET_EXEC"


//--------------------- .note.nv.tkinfo           --------------------------
	.section	.note.nv.tkinfo,"",@"SHT_NOTE"
	.sectionflags	@"SHF_NOTE_NV_TKINFO"
	.tkinfo
        /*0018*/ 	.word	0x00000002
        /*0030*/ 	.string	""
        /*0030*/ 	.string	"ptxas"
        /*0030*/ 	.string	"Cuda compilation tools, release 13.0, V13.0.88"
        /*0030*/ 	.string	"Build cuda_13.0.r13.0/compiler.36424714_0"
        /*0030*/ 	.string	"-arch sm_100 -m 64 "



//--------------------- .note.nv.cuinfo           --------------------------
	.section	.note.nv.cuinfo,"",@"SHT_NOTE"
	.sectionflags	@"SHF_NOTE_NV_CUINFO"
        /*0018*/ 	.short	0x0002
        /*001a*/ 	.short	0x0064
        /*001c*/ 	.short	0x0082
	.zero		2


//--------------------- .nv.info                  --------------------------
	.section	.nv.info,"",@"SHT_CUDA_INFO"
	.align	4


	//----- nvinfo : EIATTR_REGCOUNT
	.align		4
        /*0000*/ 	.byte	0x04, 0x2f
        /*0002*/ 	.short	(.L_1 - .L_0)
	.align		4
.L_0:
        /*0004*/ 	.word	index@(_Z18custom_kernel_bf16PKfS0_Pfii)
        /*0008*/ 	.word	0x0000000c


	//----- nvinfo : EIATTR_FRAME_SIZE
	.align		4
.L_1:
        /*000c*/ 	.byte	0x04, 0x11
        /*000e*/ 	.short	(.L_3 - .L_2)
	.align		4
.L_2:
        /*0010*/ 	.word	index@(_Z18custom_kernel_bf16PKfS0_Pfii)
        /*0014*/ 	.word	0x00000000


	//----- nvinfo : EIATTR_MIN_STACK_SIZE
	.align		4
.L_3:
        /*0018*/ 	.byte	0x04, 0x12
        /*001a*/ 	.short	(.L_5 - .L_4)
	.align		4
.L_4:
        /*001c*/ 	.word	index@(_Z18custom_kernel_bf16PKfS0_Pfii)
        /*0020*/ 	.word	0x00000000
.L_5:


//--------------------- .nv.compat                --------------------------
	.section	.nv.compat,"",@"SHT_CUDA_COMPAT_INFO"
	.align	4
        /*0000*/ 	.byte	0x02, 0x09, 0x00, 0x00, 0x02, 0x02, 0x01, 0x00, 0x02, 0x05, 0x05, 0x00, 0x03, 0x07, 0x01, 0x01
        /*0010*/ 	.byte	0x02, 0x03, 0x00, 0x00, 0x02, 0x06, 0x01, 0x00, 0x04, 0x0b, 0x08, 0x00, 0x09, 0x00, 0x00, 0x00
        /*0020*/ 	.byte	0x00, 0x00, 0x00, 0x00


//--------------------- .nv.info._Z18custom_kernel_bf16PKfS0_Pfii --------------------------
	.section	.nv.info._Z18custom_kernel_bf16PKfS0_Pfii,"",@"SHT_CUDA_INFO"
	.sectionflags	@""
	.align	4


	//----- nvinfo : EIATTR_CUDA_API_VERSION
	.align		4
        /*0000*/ 	.byte	0x04, 0x37
        /*0002*/ 	.short	(.L_7 - .L_6)
.L_6:
        /*0004*/ 	.word	0x00000082


	//----- nvinfo : EIATTR_KPARAM_INFO
	.align		4
.L_7:
        /*0008*/ 	.byte	0x04, 0x17
        /*000a*/ 	.short	(.L_9 - .L_8)
.L_8:
        /*000c*/ 	.word	0x00000000
        /*0010*/ 	.short	0x0004
        /*0012*/ 	.short	0x001c
        /*0014*/ 	.byte	0x00, 0xf0, 0x11, 0x00


	//----- nvinfo : EIATTR_KPARAM_INFO
	.align		4
.L_9:
        /*0018*/ 	.byte	0x04, 0x17
        /*001a*/ 	.short	(.L_11 - .L_10)
.L_10:
        /*001c*/ 	.word	0x00000000
        /*0020*/ 	.short	0x0003
        /*0022*/ 	.short	0x0018
        /*0024*/ 	.byte	0x00, 0xf0, 0x11, 0x00


	//----- nvinfo : EIATTR_KPARAM_INFO
	.align		4
.L_11:
        /*0028*/ 	.byte	0x04, 0x17
        /*002a*/ 	.short	(.L_13 - .L_12)
.L_12:
        /*002c*/ 	.word	0x00000000
        /*0030*/ 	.short	0x0002
        /*0032*/ 	.short	0x0010
        /*0034*/ 	.byte	0x00, 0xf5, 0x21, 0x00


	//----- nvinfo : EIATTR_KPARAM_INFO
	.align		4
.L_13:
        /*0038*/ 	.byte	0x04, 0x17
        /*003a*/ 	.short	(.L_15 - .L_14)
.L_14:
        /*003c*/ 	.word	0x00000000
        /*0040*/ 	.short	0x0001
        /*0042*/ 	.short	0x0008
        /*0044*/ 	.byte	0x00, 0xf5, 0x21, 0x00


	//----- nvinfo : EIATTR_KPARAM_INFO
	.align		4
.L_15:
        /*0048*/ 	.byte	0x04, 0x17
        /*004a*/ 	.short	(.L_17 - .L_16)
.L_16:
        /*004c*/ 	.word	0x00000000
        /*0050*/ 	.short	0x0000
        /*0052*/ 	.short	0x0000
        /*0054*/ 	.byte	0x00, 0xf5, 0x21, 0x00


	//----- nvinfo : EIATTR_SPARSE_MMA_MASK
	.align		4
.L_17:
        /*0058*/ 	.byte	0x03, 0x50
        /*005a*/ 	.short	0x0000


	//----- nvinfo : EIATTR_MAXREG_COUNT
	.align		4
        /*005c*/ 	.byte	0x03, 0x1b
        /*005e*/ 	.short	0x00ff


	//----- nvinfo : EIATTR_MERCURY_ISA_VERSION
	.align		4
        /*0060*/ 	.byte	0x03, 0x5f
        /*0062*/ 	.short	0x0101


	//----- nvinfo : EIATTR_VRC_CTA_INIT_COUNT
	.align		4
        /*0064*/ 	.byte	0x02, 0x4a
	.zero		1
	.zero		1


	//----- nvinfo : EIATTR_EXIT_INSTR_OFFSETS
	.align		4
        /*0068*/ 	.byte	0x04, 0x1c
        /*006a*/ 	.short	(.L_19 - .L_18)


	//   ....[0]....
.L_18:
        /*006c*/ 	.word	0x000000c0


	//   ....[1]....
        /*0070*/ 	.word	0x000001b0


	//----- nvinfo : EIATTR_CBANK_PARAM_SIZE
	.align		4
.L_19:
        /*0074*/ 	.byte	0x03, 0x19
        /*0076*/ 	.short	0x0020


	//----- nvinfo : EIATTR_PARAM_CBANK
	.align		4
        /*0078*/ 	.byte	0x04, 0x0a
        /*007a*/ 	.short	(.L_21 - .L_20)
	.align		4
.L_20:
        /*007c*/ 	.word	index@(.nv.constant0._Z18custom_kernel_bf16PKfS0_Pfii)
        /*0080*/ 	.short	0x0380
        /*0082*/ 	.short	0x0020


	//----- nvinfo : EIATTR_SW_WAR
	.align		4
.L_21:
        /*0084*/ 	.byte	0x04, 0x36
        /*0086*/ 	.short	(.L_23 - .L_22)
.L_22:
        /*0088*/ 	.word	0x00000008
.L_23:


//--------------------- .nv.callgraph             --------------------------
	.section	.nv.callgraph,"",@"SHT_CUDA_CALLGRAPH"
	.align	4
	.sectionentsize	8
	.align		4
        /*0000*/ 	.word	0x00000000
	.align		4
        /*0004*/ 	.word	0xffffffff
	.align		4
        /*0008*/ 	.word	0x00000000
	.align		4
        /*000c*/ 	.word	0xfffffffe
	.align		4
        /*0010*/ 	.word	0x00000000
	.align		4
        /*0014*/ 	.word	0xfffffffd
	.align		4
        /*0018*/ 	.word	0x00000000
	.align		4
        /*001c*/ 	.word	0xfffffffc


//--------------------- .text._Z18custom_kernel_bf16PKfS0_Pfii --------------------------
	.section	.text._Z18custom_kernel_bf16PKfS0_Pfii,"ax",@progbits
	.align	128
        .global         _Z18custom_kernel_bf16PKfS0_Pfii
        .type           _Z18custom_kernel_bf16PKfS0_Pfii,@function
        .size           _Z18custom_kernel_bf16PKfS0_Pfii,(.L_x_1 - _Z18custom_kernel_bf16PKfS0_Pfii)
        .other          _Z18custom_kernel_bf16PKfS0_Pfii,@"STO_CUDA_ENTRY STV_DEFAULT"
_Z18custom_kernel_bf16PKfS0_Pfii:
.text._Z18custom_kernel_bf16PKfS0_Pfii:
[----:B------:R-:W-:Y:S01]  /*0000*/  LDC R1, c[0x0][0x37c] ;  /* 0x0000df00ff017b82 */ /* 0x000fe20000000800 */
[----:B------:R-:W0:Y:S07]  /*0010*/  S2R R2, SR_TID.X ;  /* 0x0000000000027919 */ /* 0x000e2e0000002100 */
[----:B------:R-:W1:Y:S01]  /*0020*/  LDC R0, c[0x0][0x364] ;  /* 0x0000d900ff007b82 */ /* 0x000e620000000800 */
[----:B------:R-:W2:Y:S01]  /*0030*/  LDCU.64 UR6, c[0x0][0x398] ;  /* 0x00007300ff0677ac */ /* 0x000ea20008000a00 */
[----:B------:R-:W1:Y:S06]  /*0040*/  S2R R3, SR_TID.Y ;  /* 0x0000000000037919 */ /* 0x000e6c0000002200 */
[----:B------:R-:W0:Y:S08]  /*0050*/  S2UR UR5, SR_CTAID.X ;  /* 0x00000000000579c3 */ /* 0x000e300000002500 */
[----:B------:R-:W0:Y:S08]  /*0060*/  LDC R7, c[0x0][0x360] ;  /* 0x0000d800ff077b82 */ /* 0x000e300000000800 */
[----:B------:R-:W1:Y:S01]  /*0070*/  S2UR UR4, SR_CTAID.Y ;  /* 0x00000000000479c3 */ /* 0x000e620000002600 */
[----:B0-----:R-:W-:-:S05]  /*0080*/  IMAD R7, R7, UR5, R2 ;  /* 0x0000000507077c24 */ /* 0x001fca000f8e0202 */
[----:B--2---:R-:W-:Y:S01]  /*0090*/  ISETP.GE.AND P0, PT, R7, UR7, PT ;  /* 0x0000000707007c0c */ /* 0x004fe2000bf06270 */
[----:B-1----:R-:W-:-:S05]  /*00a0*/  IMAD R0, R0, UR4, R3 ;  /* 0x0000000400007c24 */ /* 0x002fca000f8e0203 */
[----:B------:R-:W-:-:S13]  /*00b0*/  ISETP.GE.OR P0, PT, R0, UR6, P0 ;  /* 0x0000000600007c0c */ /* 0x000fda0008706670 */
[----:B------:R-:W-:Y:S05]  /*00c0*/  @P0 EXIT ;  /* 0x000000000000094d */ /* 0x000fea0003800000 */
[----:B------:R-:W0:Y:S01]  /*00d0*/  LDC.64 R2, c[0x0][0x380] ;  /* 0x0000e000ff027b82 */ /* 0x000e220000000a00 */
[----:B------:R-:W1:Y:S01]  /*00e0*/  LDCU.64 UR4, c[0x0][0x358] ;  /* 0x00006b00ff0477ac */ /* 0x000e620008000a00 */
[----:B------:R-:W-:-:S06]  /*00f0*/  IMAD R9, R0, UR7, R7 ;  /* 0x0000000700097c24 */ /* 0x000fcc000f8e0207 */
[----:B------:R-:W2:Y:S08]  /*0100*/  LDC.64 R4, c[0x0][0x388] ;  /* 0x0000e200ff047b82 */ /* 0x000eb00000000a00 */
[----:B------:R-:W3:Y:S01]  /*0110*/  LDC.64 R6, c[0x0][0x390] ;  /* 0x0000e400ff067b82 */ /* 0x000ee20000000a00 */
[----:B0-----:R-:W-:-:S06]  /*0120*/  IMAD.WIDE R2, R9, 0x4, R2 ;  /* 0x0000000409027825 */ /* 0x001fcc00078e0202 */
[----:B-1----:R-:W4:Y:S01]  /*0130*/  LDG.E R2, desc[UR4][R2.64] ;  /* 0x0000000402027981 */ /* 0x002f22000c1e1900 */
[----:B--2---:R-:W-:-:S06]  /*0140*/  IMAD.WIDE R4, R9, 0x4, R4 ;  /* 0x0000000409047825 */ /* 0x004fcc00078e0204 */
[----:B------:R-:W4:Y:S01]  /*0150*/  LDG.E R5, desc[UR4][R4.64] ;  /* 0x0000000404057981 */ /* 0x000f22000c1e1900 */
[----:B---3--:R-:W-:Y:S01]  /*0160*/  IMAD.WIDE R6, R9, 0x4, R6 ;  /* 0x0000000409067825 */ /* 0x008fe200078e0206 */
[----:B----4-:R-:W-:-:S05]  /*0170*/  F2FP.BF16.F32.PACK_AB R0, R5, R2 ;  /* 0x000000020500723e */ /* 0x010fca00000010ff */
[----:B------:R-:W-:-:S05]  /*0180*/  HMUL2.BF16_V2 R0, R0.H0_H0, R0.H1_H1 ;  /* 0x3000000000007232 */ /* 0x000fca0000200800 */
[----:B------:R-:W-:-:S05]  /*0190*/  SHF.L.U32 R9, R0, 0x10, RZ ;  /* 0x0000001000097819 */ /* 0x000fca00000006ff */
[----:B------:R-:W-:Y:S01]  /*01a0*/  STG.E desc[UR4][R6.64], R9 ;  /* 0x0000000906007986 */ /* 0x000fe2000c101904 */
[----:B------:R-:W-:Y:S05]  /*01b0*/  EXIT ;  /* 0x000000000000794d */ /* 0x000fea0003800000 */
.L_x_0:
[----:B------:R-:W-:-:S00]  /*01c0*/  BRA `(.L_x_0) ;  /* 0xfffffffc00fc7947 */ /* 0x000fc0000383ffff */
[----:B------:R-:W-:-:S00]  /*01d0*/  NOP ;  /* 0x0000000000007918 */ /* 0x000fc00000000000 */
        /* <DEDUP_REMOVED lines=10> */
.L_x_1:


//--------------------- .nv.shared.reserved.0     --------------------------
	.section	.nv.shared.reserved.0,"aw",@nobits
	.weak		__nv_reservedSMEM_offset_0_alias
	.size		__nv_reservedSMEM_offset_0_alias, 0, 64
	.other		__nv_reservedSMEM_offset_0_alias,@"STO_CUDA_RESERVED_SHARED STV_DEFAULT"
__nv_reservedSMEM_offset_0_alias:
	.zero		0
	.zero		64


//--------------------- .nv.constant0._Z18custom_kernel_bf16PKfS0_Pfii --------------------------
	.section	.nv.constant0._Z18custom_kernel_bf16PKfS0_Pfii,"a",@progbits
	.sectionflags	@""
	.align	4
.nv.constant0._Z18custom_kernel_bf16PKfS0_Pfii:
	.zero		928


//--------------------- SYMBOLS --------------------------

	.type		.nv.reservedSmem.offset0,@object
	.size		.nv.reservedSmem.offset0,0x4
